//
// Generated by NVIDIA NVVM Compiler
//
// Compiler Build ID: CL-36424714
// Cuda compilation tools, release 13.0, V13.0.88
// Based on NVVM 20.0.0
//

.version 9.0
.target sm_100
.address_size 64

	// .globl	_Z11sumArrayGPUPfS_S_

.visible .entry _Z11sumArrayGPUPfS_S_(
	.param .u64 .ptr .align 1 _Z11sumArrayGPUPfS_S__param_0,
	.param .u64 .ptr .align 1 _Z11sumArrayGPUPfS_S__param_1,
	.param .u64 .ptr .align 1 _Z11sumArrayGPUPfS_S__param_2
)
{
	.reg .b32 	%r<5>;
	.reg .b32 	%f<4>;
	.reg .b64 	%rd<11>;

	ld.param.u64 	%rd1, [_Z11sumArrayGPUPfS_S__param_0];
	ld.param.u64 	%rd2, [_Z11sumArrayGPUPfS_S__param_1];
	ld.param.u64 	%rd3, [_Z11sumArrayGPUPfS_S__param_2];
	cvta.to.global.u64 	%rd4, %rd3;
	cvta.to.global.u64 	%rd5, %rd2;
	cvta.to.global.u64 	%rd6, %rd1;
	mov.u32 	%r1, %ctaid.x;
	mov.u32 	%r2, %ntid.x;
	mov.u32 	%r3, %tid.x;
	mad.lo.s32 	%r4, %r1, %r2, %r3;
	mul.wide.s32 	%rd7, %r4, 4;
	add.s64 	%rd8, %rd6, %rd7;
	ld.global.f32 	%f1, [%rd8];
	add.s64 	%rd9, %rd5, %rd7;
	ld.global.f32 	%f2, [%rd9];
	add.f32 	%f3, %f1, %f2;
	add.s64 	%rd10, %rd4, %rd7;
	st.global.f32 	[%rd10], %f3;
	ret;

}


// ===== COMPILED SASS (sm_100) =====

	.target	sm_100

	.elftype	@"ET_EXEC"


//--------------------- .note.nv.tkinfo           --------------------------
	.section	.note.nv.tkinfo,"",@"SHT_NOTE"
	.sectionflags	@"SHF_NOTE_NV_TKINFO"
	.tkinfo
        /*0018*/ 	.word	0x00000002
        /*0030*/ 	.string	""
        /*0030*/ 	.string	"ptxas"
        /*0030*/ 	.string	"Cuda compilation tools, release 13.0, V13.0.88"
        /*0030*/ 	.string	"Build cuda_13.0.r13.0/compiler.36424714_0"
        /*0030*/ 	.string	"-arch sm_100 -m 64 "



//--------------------- .note.nv.cuinfo           --------------------------
	.section	.note.nv.cuinfo,"",@"SHT_NOTE"
	.sectionflags	@"SHF_NOTE_NV_CUINFO"
        /*0018*/ 	.short	0x0002
        /*001a*/ 	.short	0x0064
        /*001c*/ 	.short	0x0082
	.zero		2


//--------------------- .nv.info                  --------------------------
	.section	.nv.info,"",@"SHT_CUDA_INFO"
	.align	4


	//----- nvinfo : EIATTR_REGCOUNT
	.align		4
        /*0000*/ 	.byte	0x04, 0x2f
        /*0002*/ 	.short	(.L_1 - .L_0)
	.align		4
.L_0:
        /*0004*/ 	.word	index@(_Z11sumArrayGPUPfS_S_)
        /*0008*/ 	.word	0x0000000c


	//----- nvinfo : EIATTR_FRAME_SIZE
	.align		4
.L_1:
        /*000c*/ 	.byte	0x04, 0x11
        /*000e*/ 	.short	(.L_3 - .L_2)
	.align		4
.L_2:
        /*0010*/ 	.word	index@(_Z11sumArrayGPUPfS_S_)
        /*0014*/ 	.word	0x00000000


	//----- nvinfo : EIATTR_MIN_STACK_SIZE
	.align		4
.L_3:
        /*0018*/ 	.byte	0x04, 0x12
        /*001a*/ 	.short	(.L_5 - .L_4)
	.align		4
.L_4:
        /*001c*/ 	.word	index@(_Z11sumArrayGPUPfS_S_)
        /*0020*/ 	.word	0x00000000
.L_5:


//--------------------- .nv.compat                --------------------------
	.section	.nv.compat,"",@"SHT_CUDA_COMPAT_INFO"
	.align	4
        /*0000*/ 	.byte	0x02, 0x09, 0x00, 0x00, 0x02, 0x02, 0x01, 0x00, 0x02, 0x05, 0x05, 0x00, 0x03, 0x07, 0x01, 0x01
        /*0010*/ 	.byte	0x02, 0x03, 0x00, 0x00, 0x02, 0x06, 0x01, 0x00, 0x04, 0x0b, 0x08, 0x00, 0x09, 0x00, 0x00, 0x00
        /*0020*/ 	.byte	0x00, 0x00, 0x00, 0x00


//--------------------- .nv.info._Z11sumArrayGPUPfS_S_ --------------------------
	.section	.nv.info._Z11sumArrayGPUPfS_S_,"",@"SHT_CUDA_INFO"
	.sectionflags	@""
	.align	4


	//----- nvinfo : EIATTR_CUDA_API_VERSION
	.align		4
        /*0000*/ 	.byte	0x04, 0x37
        /*0002*/ 	.short	(.L_7 - .L_6)
.L_6:
        /*0004*/ 	.word	0x00000082


	//----- nvinfo : EIATTR_KPARAM_INFO
	.align		4
.L_7:
        /*0008*/ 	.byte	0x04, 0x17
        /*000a*/ 	.short	(.L_9 - .L_8)
.L_8:
        /*000c*/ 	.word	0x00000000
        /*0010*/ 	.short	0x0002
        /*0012*/ 	.short	0x0010
        /*0014*/ 	.byte	0x00, 0xf5, 0x21, 0x00


	//----- nvinfo : EIATTR_KPARAM_INFO
	.align		4
.L_9:
        /*0018*/ 	.byte	0x04, 0x17
        /*001a*/ 	.short	(.L_11 - .L_10)
.L_10:
        /*001c*/ 	.word	0x00000000
        /*0020*/ 	.short	0x0001
        /*0022*/ 	.short	0x0008
        /*0024*/ 	.byte	0x00, 0xf5, 0x21, 0x00


	//----- nvinfo : EIATTR_KPARAM_INFO
	.align		4
.L_11:
        /*0028*/ 	.byte	0x04, 0x17
        /*002a*/ 	.short	(.L_13 - .L_12)
.L_12:
        /*002c*/ 	.word	0x00000000
        /*0030*/ 	.short	0x0000
        /*0032*/ 	.short	0x0000
        /*0034*/ 	.byte	0x00, 0xf5, 0x21, 0x00


	//----- nvinfo : EIATTR_SPARSE_MMA_MASK
	.align		4
.L_13:
        /*0038*/ 	.byte	0x03, 0x50
        /*003a*/ 	.short	0x0000


	//----- nvinfo : EIATTR_MAXREG_COUNT
	.align		4
        /*003c*/ 	.byte	0x03, 0x1b
        /*003e*/ 	.short	0x00ff


	//----- nvinfo : EIATTR_MERCURY_ISA_VERSION
	.align		4
        /*0040*/ 	.byte	0x03, 0x5f
        /*0042*/ 	.short	0x0101


	//----- nvinfo : EIATTR_VRC_CTA_INIT_COUNT
	.align		4
        /*0044*/ 	.byte	0x02, 0x4a
	.zero		1
	.zero		1


	//----- nvinfo : EIATTR_EXIT_INSTR_OFFSETS
	.align		4
        /*0048*/ 	.byte	0x04, 0x1c
        /*004a*/ 	.short	(.L_15 - .L_14)


	//   ....[0]....
.L_14:
        /*004c*/ 	.word	0x00000100


	//----- nvinfo : EIATTR_CBANK_PARAM_SIZE
	.align		4
.L_15:
        /*0050*/ 	.byte	0x03, 0x19
        /*0052*/ 	.short	0x0018


	//----- nvinfo : EIATTR_PARAM_CBANK
	.align		4
        /*0054*/ 	.byte	0x04, 0x0a
        /*0056*/ 	.short	(.L_17 - .L_16)
	.align		4
.L_16:
        /*0058*/ 	.word	index@(.nv.constant0._Z11sumArrayGPUPfS_S_)
        /*005c*/ 	.short	0x0380
        /*005e*/ 	.short	0x0018


	//----- nvinfo : EIATTR_SW_WAR
	.align		4
.L_17:
        /*0060*/ 	.byte	0x04, 0x36
        /*0062*/ 	.short	(.L_19 - .L_18)
.L_18:
        /*0064*/ 	.word	0x00000008
.L_19:


//--------------------- .nv.callgraph             --------------------------
	.section	.nv.callgraph,"",@"SHT_CUDA_CALLGRAPH"
	.align	4
	.sectionentsize	8
	.align		4
        /*0000*/ 	.word	0x00000000
	.align		4
        /*0004*/ 	.word	0xffffffff
	.align		4
        /*0008*/ 	.word	0x00000000
	.align		4
        /*000c*/ 	.word	0xfffffffe
	.align		4
        /*0010*/ 	.word	0x00000000
	.align		4
        /*0014*/ 	.word	0xfffffffd
	.align		4
        /*0018*/ 	.word	0x00000000
	.align		4
        /*001c*/ 	.word	0xfffffffc


//--------------------- .text._Z11sumArrayGPUPfS_S_ --------------------------
	.section	.text._Z11sumArrayGPUPfS_S_,"ax",@progbits
	.align	128
        .global         _Z11sumArrayGPUPfS_S_
        .type           _Z11sumArrayGPUPfS_S_,@function
        .size           _Z11sumArrayGPUPfS_S_,(.L_x_1 - _Z11sumArrayGPUPfS_S_)
        .other          _Z11sumArrayGPUPfS_S_,@"STO_CUDA_ENTRY STV_DEFAULT"
_Z11sumArrayGPUPfS_S_:
.text._Z11sumArrayGPUPfS_S_:
[----:B------:R-:W-:Y:S01]  /*0000*/  LDC R1, c[0x0][0x37c] ;  /* 0x0000df00ff017b82 */ /* 0x000fe20000000800 */
[----:B------:R-:W0:Y:S07]  /*0010*/  S2R R0, SR_TID.X ;  /* 0x0000000000007919 */ /* 0x000e2e0000002100 */
[----:B------:R-:W0:Y:S01]  /*0020*/  S2UR UR6, SR_CTAID.X ;  /* 0x00000000000679c3 */ /* 0x000e220000002500 */
[----:B------:R-:W1:Y:S07]  /*0030*/  LDCU.64 UR4, c[0x0][0x358] ;  /* 0x00006b00ff0477ac */ /* 0x000e6e0008000a00 */
[----:B------:R-:W0:Y:S08]  /*0040*/  LDC R9, c[0x0][0x360] ;  /* 0x0000d800ff097b82 */ /* 0x000e300000000800 */
[----:B------:R-:W2:Y:S08]  /*0050*/  LDC.64 R2, c[0x0][0x380] ;  /* 0x0000e000ff027b82 */ /* 0x000eb00000000a00 */
[----:B------:R-:W3:Y:S01]  /*0060*/  LDC.64 R4, c[0x0][0x388] ;  /* 0x0000e200ff047b82 */ /* 0x000ee20000000a00 */
[----:B0-----:R-:W-:-:S07]  /*0070*/  IMAD R9, R9, UR6, R0 ;  /* 0x0000000609097c24 */ /* 0x001fce000f8e0200 */
[----:B------:R-:W0:Y:S01]  /*0080*/  LDC.64 R6, c[0x0][0x390] ;  /* 0x0000e400ff067b82 */ /* 0x000e220000000a00 */
[----:B--2---:R-:W-:-:S06]  /*0090*/  IMAD.WIDE R2, R9, 0x4, R2 ;  /* 0x0000000409027825 */ /* 0x004fcc00078e0202 */
[----:B-1----:R-:W2:Y:S01]  /*00a0*/  LDG.E R2, desc[UR4][R2.64] ;  /* 0x0000000402027981 */ /* 0x002ea2000c1e1900 */
[----:B---3--:R-:W-:-:S06]  /*00b0*/  IMAD.WIDE R4, R9, 0x4, R4 ;  /* 0x0000000409047825 */ /* 0x008fcc00078e0204 */
[----:B------:R-:W2:Y:S01]  /*00c0*/  LDG.E R5, desc[UR4][R4.64] ;  /* 0x0000000404057981 */ /* 0x000ea2000c1e1900 */
[----:B0-----:R-:W-:-:S04]  /*00d0*/  IMAD.WIDE R6, R9, 0x4, R6 ;  /* 0x0000000409067825 */ /* 0x001fc800078e0206 */
[----:B--2---:R-:W-:-:S05]  /*00e0*/  FADD R9, R2, R5 ;  /* 0x0000000502097221 */ /* 0x004fca0000000000 */
[----:B------:R-:W-:Y:S01]  /*00f0*/  STG.E desc[UR4][R6.64], R9 ;  /* 0x0000000906007986 */ /* 0x000fe2000c101904 */
[----:B------:R-:W-:Y:S05]  /*0100*/  EXIT ;  /* 0x000000000000794d */ /* 0x000fea0003800000 */
.L_x_0:
[----:B------:R-:W-:-:S00]  /*0110*/  BRA `(.L_x_0) ;  /* 0xfffffffc00fc7947 */ /* 0x000fc0000383ffff */
[----:B------:R-:W-:-:S00]  /*0120*/  NOP ;  /* 0x0000000000007918 */ /* 0x000fc00000000000 */
        /* <DEDUP_REMOVED lines=13> */
.L_x_1:


//--------------------- .nv.shared.reserved.0     --------------------------
	.section	.nv.shared.reserved.0,"aw",@nobits
	.weak		__nv_reservedSMEM_offset_0_alias
	.size		__nv_reservedSMEM_offset_0_alias, 0, 64
	.other		__nv_reservedSMEM_offset_0_alias,@"STO_CUDA_RESERVED_SHARED STV_DEFAULT"
__nv_reservedSMEM_offset_0_alias:
	.zero		0
	.zero		64


//--------------------- .nv.constant0._Z11sumArrayGPUPfS_S_ --------------------------
	.section	.nv.constant0._Z11sumArrayGPUPfS_S_,"a",@progbits
	.sectionflags	@""
	.align	4
.nv.constant0._Z11sumArrayGPUPfS_S_:
	.zero		920


//--------------------- SYMBOLS --------------------------

	.type		.nv.reservedSmem.offset0,@object
	.size		.nv.reservedSmem.offset0,0x4
